//
// Generated by NVIDIA NVVM Compiler
//
// Compiler Build ID: CL-36424714
// Cuda compilation tools, release 13.0, V13.0.88
// Based on NVVM 20.0.0
//

.version 9.0
.target sm_100
.address_size 64

	// .globl	_Z7reduce0PfS_
.extern .shared .align 16 .b8 sdata[];

.visible .entry _Z7reduce0PfS_(
	.param .u64 .ptr .align 1 _Z7reduce0PfS__param_0,
	.param .u64 .ptr .align 1 _Z7reduce0PfS__param_1
)
{
	.reg .pred 	%p<5>;
	.reg .b32 	%r<21>;
	.reg .b32 	%f<4>;
	.reg .b64 	%rd<7>;

	ld.param.u64 	%rd1, [_Z7reduce0PfS__param_0];
	ld.param.u64 	%rd2, [_Z7reduce0PfS__param_1];
	cvta.to.global.u64 	%rd3, %rd2;
	mov.u32 	%r1, %tid.x;
	mov.u32 	%r6, %ctaid.x;
	mov.u32 	%r2, %ntid.x;
	mad.lo.s32 	%r7, %r6, %r2, %r1;
	mul.wide.u32 	%rd4, %r7, 4;
	add.s64 	%rd5, %rd3, %rd4;
	ld.global.f32 	%f1, [%rd5];
	cvt.rzi.s32.f32 	%r8, %f1;
	shl.b32 	%r9, %r1, 2;
	mov.u32 	%r10, sdata;
	add.s32 	%r3, %r10, %r9;
	st.shared.u32 	[%r3], %r8;
	bar.sync 	0;
	setp.lt.u32 	%p1, %r2, 2;
	@%p1 bra 	$L__BB0_5;
	mov.b32 	%r20, 1;
$L__BB0_2:
	shl.b32 	%r5, %r20, 1;
	add.s32 	%r12, %r5, -1;
	and.b32  	%r13, %r12, %r1;
	setp.ne.s32 	%p2, %r13, 0;
	@%p2 bra 	$L__BB0_4;
	shl.b32 	%r14, %r20, 2;
	add.s32 	%r15, %r3, %r14;
	ld.shared.u32 	%r16, [%r15];
	ld.shared.u32 	%r17, [%r3];
	add.s32 	%r18, %r17, %r16;
	st.shared.u32 	[%r3], %r18;
$L__BB0_4:
	bar.sync 	0;
	setp.lt.u32 	%p3, %r5, %r2;
	mov.u32 	%r20, %r5;
	@%p3 bra 	$L__BB0_2;
$L__BB0_5:
	setp.ne.s32 	%p4, %r1, 0;
	@%p4 bra 	$L__BB0_7;
	ld.shared.u32 	%r19, [sdata];
	cvt.rn.f32.s32 	%f2, %r19;
	cvta.to.global.u64 	%rd6, %rd1;
	atom.global.add.f32 	%f3, [%rd6], %f2;
$L__BB0_7:
	ret;

}
	// .globl	_Z10set_vectorifPf
.visible .entry _Z10set_vectorifPf(
	.param .u32 _Z10set_vectorifPf_param_0,
	.param .f32 _Z10set_vectorifPf_param_1,
	.param .u64 .ptr .align 1 _Z10set_vectorifPf_param_2
)
{
	.reg .pred 	%p<2>;
	.reg .b32 	%r<6>;
	.reg .b32 	%f<2>;
	.reg .b64 	%rd<5>;

	ld.param.u32 	%r2, [_Z10set_vectorifPf_param_0];
	ld.param.f32 	%f1, [_Z10set_vectorifPf_param_1];
	ld.param.u64 	%rd1, [_Z10set_vectorifPf_param_2];
	mov.u32 	%r3, %tid.x;
	mov.u32 	%r4, %ctaid.x;
	mov.u32 	%r5, %ntid.x;
	mad.lo.s32 	%r1, %r4, %r5, %r3;
	setp.ge.s32 	%p1, %r1, %r2;
	@%p1 bra 	$L__BB1_2;
	cvta.to.global.u64 	%rd2, %rd1;
	mul.wide.s32 	%rd3, %r1, 4;
	add.s64 	%rd4, %rd2, %rd3;
	st.global.f32 	[%rd4], %f1;
$L__BB1_2:
	ret;

}


// ===== COMPILED SASS (sm_100) =====

	.target	sm_100

	.elftype	@"ET_EXEC"


//--------------------- .note.nv.tkinfo           --------------------------
	.section	.note.nv.tkinfo,"",@"SHT_NOTE"
	.sectionflags	@"SHF_NOTE_NV_TKINFO"
	.tkinfo
        /*0018*/ 	.word	0x00000002
        /*0030*/ 	.string	""
        /*0030*/ 	.string	"ptxas"
        /*0030*/ 	.string	"Cuda compilation tools, release 13.0, V13.0.88"
        /*0030*/ 	.string	"Build cuda_13.0.r13.0/compiler.36424714_0"
        /*0030*/ 	.string	"-arch sm_100 -m 64 "



//--------------------- .note.nv.cuinfo           --------------------------
	.section	.note.nv.cuinfo,"",@"SHT_NOTE"
	.sectionflags	@"SHF_NOTE_NV_CUINFO"
        /*0018*/ 	.short	0x0002
        /*001a*/ 	.short	0x0064
        /*001c*/ 	.short	0x0082
	.zero		2


//--------------------- .nv.info                  --------------------------
	.section	.nv.info,"",@"SHT_CUDA_INFO"
	.align	4


	//----- nvinfo : EIATTR_REGCOUNT
	.align		4
        /*0000*/ 	.byte	0x04, 0x2f
        /*0002*/ 	.short	(.L_1 - .L_0)
	.align		4
.L_0:
        /*0004*/ 	.word	index@(_Z7reduce0PfS_)
        /*0008*/ 	.word	0x0000000c


	//----- nvinfo : EIATTR_FRAME_SIZE
	.align		4
.L_1:
        /*000c*/ 	.byte	0x04, 0x11
        /*000e*/ 	.short	(.L_3 - .L_2)
	.align		4
.L_2:
        /*0010*/ 	.word	index@(_Z7reduce0PfS_)
        /*0014*/ 	.word	0x00000000


	//----- nvinfo : EIATTR_REGCOUNT
	.align		4
.L_3:
        /*0018*/ 	.byte	0x04, 0x2f
        /*001a*/ 	.short	(.L_5 - .L_4)
	.align		4
.L_4:
        /*001c*/ 	.word	index@(_Z10set_vectorifPf)
        /*0020*/ 	.word	0x0000000a


	//----- nvinfo : EIATTR_FRAME_SIZE
	.align		4
.L_5:
        /*0024*/ 	.byte	0x04, 0x11
        /*0026*/ 	.short	(.L_7 - .L_6)
	.align		4
.L_6:
        /*0028*/ 	.word	index@(_Z10set_vectorifPf)
        /*002c*/ 	.word	0x00000000


	//----- nvinfo : EIATTR_MIN_STACK_SIZE
	.align		4
.L_7:
        /*0030*/ 	.byte	0x04, 0x12
        /*0032*/ 	.short	(.L_9 - .L_8)
	.align		4
.L_8:
        /*0034*/ 	.word	index@(_Z10set_vectorifPf)
        /*0038*/ 	.word	0x00000000


	//----- nvinfo : EIATTR_MIN_STACK_SIZE
	.align		4
.L_9:
        /*003c*/ 	.byte	0x04, 0x12
        /*003e*/ 	.short	(.L_11 - .L_10)
	.align		4
.L_10:
        /*0040*/ 	.word	index@(_Z7reduce0PfS_)
        /*0044*/ 	.word	0x00000000
.L_11:


//--------------------- .nv.compat                --------------------------
	.section	.nv.compat,"",@"SHT_CUDA_COMPAT_INFO"
	.align	4
        /*0000*/ 	.byte	0x02, 0x09, 0x00, 0x00, 0x02, 0x02, 0x01, 0x00, 0x02, 0x05, 0x05, 0x00, 0x03, 0x07, 0x01, 0x01
        /*0010*/ 	.byte	0x02, 0x03, 0x00, 0x00, 0x02, 0x06, 0x01, 0x00, 0x04, 0x0b, 0x08, 0x00, 0x09, 0x00, 0x00, 0x00
        /*0020*/ 	.byte	0x00, 0x00, 0x00, 0x00


//--------------------- .nv.info._Z10set_vectorifPf --------------------------
	.section	.nv.info._Z10set_vectorifPf,"",@"SHT_CUDA_INFO"
	.sectionflags	@""
	.align	4


	//----- nvinfo : EIATTR_CUDA_API_VERSION
	.align		4
        /*0000*/ 	.byte	0x04, 0x37
        /*0002*/ 	.short	(.L_13 - .L_12)
.L_12:
        /*0004*/ 	.word	0x00000082


	//----- nvinfo : EIATTR_KPARAM_INFO
	.align		4
.L_13:
        /*0008*/ 	.byte	0x04, 0x17
        /*000a*/ 	.short	(.L_15 - .L_14)
.L_14:
        /*000c*/ 	.word	0x00000000
        /*0010*/ 	.short	0x0002
        /*0012*/ 	.short	0x0008
        /*0014*/ 	.byte	0x00, 0xf5, 0x21, 0x00


	//----- nvinfo : EIATTR_KPARAM_INFO
	.align		4
.L_15:
        /*0018*/ 	.byte	0x04, 0x17
        /*001a*/ 	.short	(.L_17 - .L_16)
.L_16:
        /*001c*/ 	.word	0x00000000
        /*0020*/ 	.short	0x0001
        /*0022*/ 	.short	0x0004
        /*0024*/ 	.byte	0x00, 0xf0, 0x11, 0x00


	//----- nvinfo : EIATTR_KPARAM_INFO
	.align		4
.L_17:
        /*0028*/ 	.byte	0x04, 0x17
        /*002a*/ 	.short	(.L_19 - .L_18)
.L_18:
        /*002c*/ 	.word	0x00000000
        /*0030*/ 	.short	0x0000
        /*0032*/ 	.short	0x0000
        /*0034*/ 	.byte	0x00, 0xf0, 0x11, 0x00


	//----- nvinfo : EIATTR_SPARSE_MMA_MASK
	.align		4
.L_19:
        /*0038*/ 	.byte	0x03, 0x50
        /*003a*/ 	.short	0x0000


	//----- nvinfo : EIATTR_MAXREG_COUNT
	.align		4
        /*003c*/ 	.byte	0x03, 0x1b
        /*003e*/ 	.short	0x00ff


	//----- nvinfo : EIATTR_MERCURY_ISA_VERSION
	.align		4
        /*0040*/ 	.byte	0x03, 0x5f
        /*0042*/ 	.short	0x0101


	//----- nvinfo : EIATTR_VRC_CTA_INIT_COUNT
	.align		4
        /*0044*/ 	.byte	0x02, 0x4a
	.zero		1
	.zero		1


	//----- nvinfo : EIATTR_EXIT_INSTR_OFFSETS
	.align		4
        /*0048*/ 	.byte	0x04, 0x1c
        /*004a*/ 	.short	(.L_21 - .L_20)


	//   ....[0]....
.L_20:
        /*004c*/ 	.word	0x00000070


	//   ....[1]....
        /*0050*/ 	.word	0x000000d0


	//----- nvinfo : EIATTR_CBANK_PARAM_SIZE
	.align		4
.L_21:
        /*0054*/ 	.byte	0x03, 0x19
        /*0056*/ 	.short	0x0010


	//----- nvinfo : EIATTR_PARAM_CBANK
	.align		4
        /*0058*/ 	.byte	0x04, 0x0a
        /*005a*/ 	.short	(.L_23 - .L_22)
	.align		4
.L_22:
        /*005c*/ 	.word	index@(.nv.constant0._Z10set_vectorifPf)
        /*0060*/ 	.short	0x0380
        /*0062*/ 	.short	0x0010


	//----- nvinfo : EIATTR_SW_WAR
	.align		4
.L_23:
        /*0064*/ 	.byte	0x04, 0x36
        /*0066*/ 	.short	(.L_25 - .L_24)
.L_24:
        /*0068*/ 	.word	0x00000008
.L_25:


//--------------------- .nv.info._Z7reduce0PfS_   --------------------------
	.section	.nv.info._Z7reduce0PfS_,"",@"SHT_CUDA_INFO"
	.sectionflags	@""
	.align	4


	//----- nvinfo : EIATTR_CUDA_API_VERSION
	.align		4
        /*0000*/ 	.byte	0x04, 0x37
        /*0002*/ 	.short	(.L_27 - .L_26)
.L_26:
        /*0004*/ 	.word	0x00000082


	//----- nvinfo : EIATTR_KPARAM_INFO
	.align		4
.L_27:
        /*0008*/ 	.byte	0x04, 0x17
        /*000a*/ 	.short	(.L_29 - .L_28)
.L_28:
        /*000c*/ 	.word	0x00000000
        /*0010*/ 	.short	0x0001
        /*0012*/ 	.short	0x0008
        /*0014*/ 	.byte	0x00, 0xf5, 0x21, 0x00


	//----- nvinfo : EIATTR_KPARAM_INFO
	.align		4
.L_29:
        /*0018*/ 	.byte	0x04, 0x17
        /*001a*/ 	.short	(.L_31 - .L_30)
.L_30:
        /*001c*/ 	.word	0x00000000
        /*0020*/ 	.short	0x0000
        /*0022*/ 	.short	0x0000
        /*0024*/ 	.byte	0x00, 0xf5, 0x21, 0x00


	//----- nvinfo : EIATTR_SPARSE_MMA_MASK
	.align		4
.L_31:
        /*0028*/ 	.byte	0x03, 0x50
        /*002a*/ 	.short	0x0000


	//----- nvinfo : EIATTR_MAXREG_COUNT
	.align		4
        /*002c*/ 	.byte	0x03, 0x1b
        /*002e*/ 	.short	0x00ff


	//----- nvinfo : EIATTR_NUM_BARRIERS
	.align		4
        /*0030*/ 	.byte	0x02, 0x4c
        /*0032*/ 	.byte	0x01
	.zero		1


	//----- nvinfo : EIATTR_MERCURY_ISA_VERSION
	.align		4
        /*0034*/ 	.byte	0x03, 0x5f
        /*0036*/ 	.short	0x0101


	//----- nvinfo : EIATTR_VRC_CTA_INIT_COUNT
	.align		4
        /*0038*/ 	.byte	0x02, 0x4a
	.zero		1
	.zero		1


	//----- nvinfo : EIATTR_EXIT_INSTR_OFFSETS
	.align		4
        /*003c*/ 	.byte	0x04, 0x1c
        /*003e*/ 	.short	(.L_33 - .L_32)


	//   ....[0]....
.L_32:
        /*0040*/ 	.word	0x00000200


	//   ....[1]....
        /*0044*/ 	.word	0x00000280


	//----- nvinfo : EIATTR_CBANK_PARAM_SIZE
	.align		4
.L_33:
        /*0048*/ 	.byte	0x03, 0x19
        /*004a*/ 	.short	0x0010


	//----- nvinfo : EIATTR_PARAM_CBANK
	.align		4
        /*004c*/ 	.byte	0x04, 0x0a
        /*004e*/ 	.short	(.L_35 - .L_34)
	.align		4
.L_34:
        /*0050*/ 	.word	index@(.nv.constant0._Z7reduce0PfS_)
        /*0054*/ 	.short	0x0380
        /*0056*/ 	.short	0x0010


	//----- nvinfo : EIATTR_SW_WAR
	.align		4
.L_35:
        /*0058*/ 	.byte	0x04, 0x36
        /*005a*/ 	.short	(.L_37 - .L_36)
.L_36:
        /*005c*/ 	.word	0x00000008
.L_37:


//--------------------- .nv.callgraph             --------------------------
	.section	.nv.callgraph,"",@"SHT_CUDA_CALLGRAPH"
	.align	4
	.sectionentsize	8
	.align		4
        /*0000*/ 	.word	0x00000000
	.align		4
        /*0004*/ 	.word	0xffffffff
	.align		4
        /*0008*/ 	.word	0x00000000
	.align		4
        /*000c*/ 	.word	0xfffffffe
	.align		4
        /*0010*/ 	.word	0x00000000
	.align		4
        /*0014*/ 	.word	0xfffffffd
	.align		4
        /*0018*/ 	.word	0x00000000
	.align		4
        /*001c*/ 	.word	0xfffffffc


//--------------------- .text._Z10set_vectorifPf  --------------------------
	.section	.text._Z10set_vectorifPf,"ax",@progbits
	.align	128
        .global         _Z10set_vectorifPf
        .type           _Z10set_vectorifPf,@function
        .size           _Z10set_vectorifPf,(.L_x_4 - _Z10set_vectorifPf)
        .other          _Z10set_vectorifPf,@"STO_CUDA_ENTRY STV_DEFAULT"
_Z10set_vectorifPf:
.text._Z10set_vectorifPf:
[----:B------:R-:W-:Y:S01]  /*0000*/  LDC R1, c[0x0][0x37c] ;  /* 0x0000df00ff017b82 */ /* 0x000fe20000000800 */
[----:B------:R-:W0:Y:S07]  /*0010*/  S2R R5, SR_TID.X ;  /* 0x0000000000057919 */ /* 0x000e2e0000002100 */
[----:B------:R-:W0:Y:S01]  /*0020*/  S2UR UR4, SR_CTAID.X ;  /* 0x00000000000479c3 */ /* 0x000e220000002500 */
[----:B------:R-:W1:Y:S07]  /*0030*/  LDCU UR5, c[0x0][0x380] ;  /* 0x00007000ff0577ac */ /* 0x000e6e0008000800 */
[----:B------:R-:W0:Y:S02]  /*0040*/  LDC R0, c[0x0][0x360] ;  /* 0x0000d800ff007b82 */ /* 0x000e240000000800 */
[----:B0-----:R-:W-:-:S05]  /*0050*/  IMAD R5, R0, UR4, R5 ;  /* 0x0000000400057c24 */ /* 0x001fca000f8e0205 */
[----:B-1----:R-:W-:-:S13]  /*0060*/  ISETP.GE.AND P0, PT, R5, UR5, PT ;  /* 0x0000000505007c0c */ /* 0x002fda000bf06270 */
[----:B------:R-:W-:Y:S05]  /*0070*/  @P0 EXIT ;  /* 0x000000000000094d */ /* 0x000fea0003800000 */
[----:B------:R-:W0:Y:S01]  /*0080*/  LDC.64 R2, c[0x0][0x388] ;  /* 0x0000e200ff027b82 */ /* 0x000e220000000a00 */
[----:B------:R-:W1:Y:S07]  /*0090*/  LDCU.64 UR4, c[0x0][0x358] ;  /* 0x00006b00ff0477ac */ /* 0x000e6e0008000a00 */
[----:B------:R-:W1:Y:S01]  /*00a0*/  LDC R7, c[0x0][0x384] ;  /* 0x0000e100ff077b82 */ /* 0x000e620000000800 */
[----:B0-----:R-:W-:-:S05]  /*00b0*/  IMAD.WIDE R2, R5, 0x4, R2 ;  /* 0x0000000405027825 */ /* 0x001fca00078e0202 */
[----:B-1----:R-:W-:Y:S01]  /*00c0*/  STG.E desc[UR4][R2.64], R7 ;  /* 0x0000000702007986 */ /* 0x002fe2000c101904 */
[----:B------:R-:W-:Y:S05]  /*00d0*/  EXIT ;  /* 0x000000000000794d */ /* 0x000fea0003800000 */
.L_x_0:
[----:B------:R-:W-:-:S00]  /*00e0*/  BRA `(.L_x_0) ;  /* 0xfffffffc00fc7947 */ /* 0x000fc0000383ffff */
[----:B------:R-:W-:-:S00]  /*00f0*/  NOP ;  /* 0x0000000000007918 */ /* 0x000fc00000000000 */
        /* <DEDUP_REMOVED lines=8> */
.L_x_4:


//--------------------- .text._Z7reduce0PfS_      --------------------------
	.section	.text._Z7reduce0PfS_,"ax",@progbits
	.align	128
        .global         _Z7reduce0PfS_
        .type           _Z7reduce0PfS_,@function
        .size           _Z7reduce0PfS_,(.L_x_5 - _Z7reduce0PfS_)
        .other          _Z7reduce0PfS_,@"STO_CUDA_ENTRY STV_DEFAULT"
_Z7reduce0PfS_:
.text._Z7reduce0PfS_:
[----:B------:R-:W-:Y:S01]  /*0000*/  LDC R1, c[0x0][0x37c] ;  /* 0x0000df00ff017b82 */ /* 0x000fe20000000800 */
[----:B------:R-:W0:Y:S07]  /*0010*/  S2R R7, SR_TID.X ;  /* 0x0000000000077919 */ /* 0x000e2e0000002100 */
[----:B------:R-:W0:Y:S01]  /*0020*/  S2UR UR4, SR_CTAID.X ;  /* 0x00000000000479c3 */ /* 0x000e220000002500 */
[----:B------:R-:W1:Y:S07]  /*0030*/  LDCU.64 UR6, c[0x0][0x358] ;  /* 0x00006b00ff0677ac */ /* 0x000e6e0008000a00 */
[----:B------:R-:W0:Y:S08]  /*0040*/  LDC R6, c[0x0][0x360] ;  /* 0x0000d800ff067b82 */ /* 0x000e300000000800 */
[----:B------:R-:W2:Y:S01]  /*0050*/  LDC.64 R2, c[0x0][0x388] ;  /* 0x0000e200ff027b82 */ /* 0x000ea20000000a00 */
[----:B0-----:R-:W-:-:S04]  /*0060*/  IMAD R5, R6, UR4, R7 ;  /* 0x0000000406057c24 */ /* 0x001fc8000f8e0207 */
[----:B--2---:R-:W-:-:S06]  /*0070*/  IMAD.WIDE.U32 R2, R5, 0x4, R2 ;  /* 0x0000000405027825 */ /* 0x004fcc00078e0002 */
[----:B-1----:R-:W2:Y:S01]  /*0080*/  LDG.E R2, desc[UR6][R2.64] ;  /* 0x0000000602027981 */ /* 0x002ea2000c1e1900 */
[----:B------:R-:W0:Y:S01]  /*0090*/  S2UR UR5, SR_CgaCtaId ;  /* 0x00000000000579c3 */ /* 0x000e220000008800 */
[----:B------:R-:W-:Y:S01]  /*00a0*/  UMOV UR4, 0x400 ;  /* 0x0000040000047882 */ /* 0x000fe20000000000 */
[----:B------:R-:W-:Y:S02]  /*00b0*/  ISETP.GE.U32.AND P1, PT, R6, 0x2, PT ;  /* 0x000000020600780c */ /* 0x000fe40003f26070 */
[----:B------:R-:W-:Y:S01]  /*00c0*/  ISETP.NE.AND P0, PT, R7, RZ, PT ;  /* 0x000000ff0700720c */ /* 0x000fe20003f05270 */
[----:B0-----:R-:W-:-:S06]  /*00d0*/  ULEA UR4, UR5, UR4, 0x18 ;  /* 0x0000000405047291 */ /* 0x001fcc000f8ec0ff */
[----:B------:R-:W-:Y:S01]  /*00e0*/  LEA R5, R7, UR4, 0x2 ;  /* 0x0000000407057c11 */ /* 0x000fe2000f8e10ff */
[----:B--2---:R-:W0:Y:S04]  /*00f0*/  F2I.TRUNC.NTZ R0, R2 ;  /* 0x0000000200007305 */ /* 0x004e28000020f100 */
[----:B0-----:R0:W-:Y:S01]  /*0100*/  STS [R5], R0 ;  /* 0x0000000005007388 */ /* 0x0011e20000000800 */
[----:B------:R-:W-:Y:S06]  /*0110*/  BAR.SYNC.DEFER_BLOCKING 0x0 ;  /* 0x0000000000007b1d */ /* 0x000fec0000010000 */
[----:B------:R-:W-:Y:S05]  /*0120*/  @!P1 BRA `(.L_x_1) ;  /* 0x0000000000349947 */ /* 0x000fea0003800000 */
[----:B0-----:R-:W-:-:S07]  /*0130*/  IMAD.MOV.U32 R0, RZ, RZ, 0x1 ;  /* 0x00000001ff007424 */ /* 0x001fce00078e00ff */
.L_x_2:
[----:B------:R-:W-:-:S04]  /*0140*/  IMAD.SHL.U32 R9, R0, 0x2, RZ ;  /* 0x0000000200097824 */ /* 0x000fc800078e00ff */
[----:B------:R-:W-:-:S05]  /*0150*/  VIADD R2, R9, 0xffffffff ;  /* 0xffffffff09027836 */ /* 0x000fca0000000000 */
[----:B------:R-:W-:-:S13]  /*0160*/  LOP3.LUT P1, RZ, R2, R7, RZ, 0xc0, !PT ;  /* 0x0000000702ff7212 */ /* 0x000fda000782c0ff */
[----:B------:R-:W-:Y:S01]  /*0170*/  @!P1 LEA R2, R0, R5, 0x2 ;  /* 0x0000000500029211 */ /* 0x000fe200078e10ff */
[----:B------:R-:W-:Y:S01]  /*0180*/  @!P1 LDS R3, [R5] ;  /* 0x0000000005039984 */ /* 0x000fe20000000800 */
[----:B------:R-:W-:-:S04]  /*0190*/  MOV R0, R9 ;  /* 0x0000000900007202 */ /* 0x000fc80000000f00 */
[----:B------:R-:W0:Y:S02]  /*01a0*/  @!P1 LDS R2, [R2] ;  /* 0x0000000002029984 */ /* 0x000e240000000800 */
[----:B0-----:R-:W-:-:S05]  /*01b0*/  @!P1 IMAD.IADD R4, R2, 0x1, R3 ;  /* 0x0000000102049824 */ /* 0x001fca00078e0203 */
[----:B------:R1:W-:Y:S01]  /*01c0*/  @!P1 STS [R5], R4 ;  /* 0x0000000405009388 */ /* 0x0003e20000000800 */
[----:B------:R-:W-:Y:S01]  /*01d0*/  BAR.SYNC.DEFER_BLOCKING 0x0 ;  /* 0x0000000000007b1d */ /* 0x000fe20000010000 */
[----:B------:R-:W-:-:S13]  /*01e0*/  ISETP.GE.U32.AND P1, PT, R9, R6, PT ;  /* 0x000000060900720c */ /* 0x000fda0003f26070 */
[----:B-1----:R-:W-:Y:S05]  /*01f0*/  @!P1 BRA `(.L_x_2) ;  /* 0xfffffffc00d09947 */ /* 0x002fea000383ffff */
.L_x_1:
[----:B------:R-:W-:Y:S05]  /*0200*/  @P0 EXIT ;  /* 0x000000000000094d */ /* 0x000fea0003800000 */
[----:B------:R-:W1:Y:S01]  /*0210*/  S2UR UR5, SR_CgaCtaId ;  /* 0x00000000000579c3 */ /* 0x000e620000008800 */
[----:B------:R-:W-:-:S07]  /*0220*/  UMOV UR4, 0x400 ;  /* 0x0000040000047882 */ /* 0x000fce0000000000 */
[----:B------:R-:W2:Y:S01]  /*0230*/  LDC.64 R2, c[0x0][0x380] ;  /* 0x0000e000ff027b82 */ /* 0x000ea20000000a00 */
[----:B-1----:R-:W-:-:S09]  /*0240*/  ULEA UR4, UR5, UR4, 0x18 ;  /* 0x0000000405047291 */ /* 0x002fd2000f8ec0ff */
[----:B0-----:R-:W0:Y:S02]  /*0250*/  LDS R0, [UR4] ;  /* 0x00000004ff007984 */ /* 0x001e240008000800 */
[----:B0-----:R-:W-:-:S05]  /*0260*/  I2FP.F32.S32 R5, R0 ;  /* 0x0000000000057245 */ /* 0x001fca0000201400 */
[----:B--2---:R-:W-:Y:S01]  /*0270*/  REDG.E.ADD.F32.FTZ.RN.STRONG.GPU desc[UR6][R2.64], R5 ;  /* 0x00000005020079a6 */ /* 0x004fe2000c12f306 */
[----:B------:R-:W-:Y:S05]  /*0280*/  EXIT ;  /* 0x000000000000794d */ /* 0x000fea0003800000 */
.L_x_3:
        /* <DEDUP_REMOVED lines=15> */
.L_x_5:


//--------------------- .nv.shared._Z10set_vectorifPf --------------------------
	.section	.nv.shared._Z10set_vectorifPf,"aw",@nobits
	.sectionflags	@""
	.align	16
	.zero		1024


//--------------------- .nv.shared.reserved.0     --------------------------
	.section	.nv.shared.reserved.0,"aw",@nobits
	.weak		__nv_reservedSMEM_offset_0_alias
	.size		__nv_reservedSMEM_offset_0_alias, 0, 64
	.other		__nv_reservedSMEM_offset_0_alias,@"STO_CUDA_RESERVED_SHARED STV_DEFAULT"
__nv_reservedSMEM_offset_0_alias:
	.zero		0
	.zero		64


//--------------------- .nv.shared._Z7reduce0PfS_ --------------------------
	.section	.nv.shared._Z7reduce0PfS_,"aw",@nobits
	.sectionflags	@""
	.align	16
	.zero		1024


//--------------------- .nv.constant0._Z10set_vectorifPf --------------------------
	.section	.nv.constant0._Z10set_vectorifPf,"a",@progbits
	.sectionflags	@""
	.align	4
.nv.constant0._Z10set_vectorifPf:
	.zero		912


//--------------------- .nv.constant0._Z7reduce0PfS_ --------------------------
	.section	.nv.constant0._Z7reduce0PfS_,"a",@progbits
	.sectionflags	@""
	.align	4
.nv.constant0._Z7reduce0PfS_:
	.zero		912


//--------------------- SYMBOLS --------------------------

	.type		.nv.reservedSmem.offset0,@object
	.size		.nv.reservedSmem.offset0,0x4
	.type		.nv.reservedSmem.cap,@object
	.size		.nv.reservedSmem.cap,0x4
